	.headerflags	@"EF_CUDA_TEXMODE_UNIFIED EF_CUDA_64BIT_ADDRESS EF_CUDA_ACCELERATORS EF_CUDA_SM90 EF_CUDA_VIRTUAL_SM(EF_CUDA_SM90)"
	.elftype	@"ET_EXEC"


//--------------------- .nv.info                  --------------------------
	.section	.nv.info,"",@"SHT_CUDA_INFO"
	.align	4


	//----- nvinfo : EIATTR_REGCOUNT
	.align		4
        /*0000*/ 	.byte	0x04, 0x2f
        /*0002*/ 	.short	(.L_1 - .L_0)
	.align		4
.L_0:
        /*0004*/ 	.word	index@(triton_poi_fused__to_copy_4)
        /*0008*/ 	.word	0x0000000a


	//----- nvinfo : EIATTR_MIN_STACK_SIZE
	.align		4
.L_1:
        /*000c*/ 	.byte	0x04, 0x12
        /*000e*/ 	.short	(.L_3 - .L_2)
	.align		4
.L_2:
        /*0010*/ 	.word	index@(triton_poi_fused__to_copy_4)
        /*0014*/ 	.word	0x00000000


	//----- nvinfo : EIATTR_FRAME_SIZE
	.align		4
.L_3:
        /*0018*/ 	.byte	0x04, 0x11
        /*001a*/ 	.short	(.L_5 - .L_4)
	.align		4
.L_4:
        /*001c*/ 	.word	index@(triton_poi_fused__to_copy_4)
        /*0020*/ 	.word	0x00000000


	//----- nvinfo : EIATTR_MIN_STACK_SIZE
	.align		4
.L_5:
        /*0024*/ 	.byte	0x04, 0x12
        /*0026*/ 	.short	(.L_7 - .L_6)
	.align		4
.L_6:
        /*0028*/ 	.word	index@(triton_poi_fused__to_copy_4)
        /*002c*/ 	.word	0x00000000
.L_7:


//--------------------- .nv.info.triton_poi_fused__to_copy_4 --------------------------
	.section	.nv.info.triton_poi_fused__to_copy_4,"",@"SHT_CUDA_INFO"
	.sectionflags	@""
	.align	4


	//----- nvinfo : EIATTR_CUDA_API_VERSION
	.align		4
        /*0000*/ 	.byte	0x04, 0x37
        /*0002*/ 	.short	(.L_9 - .L_8)
.L_8:
        /*0004*/ 	.word	0x0000007c


	//----- nvinfo : EIATTR_KPARAM_INFO
	.align		4
.L_9:
        /*0008*/ 	.byte	0x04, 0x17
        /*000a*/ 	.short	(.L_11 - .L_10)
.L_10:
        /*000c*/ 	.word	0x00000000
        /*0010*/ 	.short	0x0001
        /*0012*/ 	.short	0x0008
        /*0014*/ 	.byte	0x00, 0xf0, 0x11, 0x00


	//----- nvinfo : EIATTR_KPARAM_INFO
	.align		4
.L_11:
        /*0018*/ 	.byte	0x04, 0x17
        /*001a*/ 	.short	(.L_13 - .L_12)
.L_12:
        /*001c*/ 	.word	0x00000000
        /*0020*/ 	.short	0x0000
        /*0022*/ 	.short	0x0000
        /*0024*/ 	.byte	0x00, 0xf4, 0x21, 0x00


	//----- nvinfo : EIATTR_SPARSE_MMA_MASK
	.align		4
.L_13:
        /*0028*/ 	.byte	0x03, 0x50
        /*002a*/ 	.short	0x0000


	//----- nvinfo : EIATTR_MAXREG_COUNT
	.align		4
        /*002c*/ 	.byte	0x03, 0x1b
        /*002e*/ 	.short	0x00ff


	//----- nvinfo : EIATTR_EXIT_INSTR_OFFSETS
	.align		4
        /*0030*/ 	.byte	0x04, 0x1c
        /*0032*/ 	.short	(.L_15 - .L_14)


	//   ....[0]....
.L_14:
        /*0034*/ 	.word	0x000000f0


	//   ....[1]....
        /*0038*/ 	.word	0x00000120


	//----- nvinfo : EIATTR_REQNTID
	.align		4
.L_15:
        /*003c*/ 	.byte	0x04, 0x10
        /*003e*/ 	.short	(.L_17 - .L_16)
.L_16:
        /*0040*/ 	.word	0x00000080
        /*0044*/ 	.word	0x00000001
        /*0048*/ 	.word	0x00000001


	//----- nvinfo : EIATTR_CBANK_PARAM_SIZE
	.align		4
.L_17:
        /*004c*/ 	.byte	0x03, 0x19
        /*004e*/ 	.short	0x000c


	//----- nvinfo : EIATTR_PARAM_CBANK
	.align		4
        /*0050*/ 	.byte	0x04, 0x0a
        /*0052*/ 	.short	(.L_19 - .L_18)
	.align		4
.L_18:
        /*0054*/ 	.word	index@(.nv.constant0.triton_poi_fused__to_copy_4)
        /*0058*/ 	.short	0x0210
        /*005a*/ 	.short	0x000c


	//----- nvinfo : EIATTR_SW_WAR
	.align		4
.L_19:
        /*005c*/ 	.byte	0x04, 0x36
        /*005e*/ 	.short	(.L_21 - .L_20)
.L_20:
        /*0060*/ 	.word	0x00000008
.L_21:


//--------------------- .nv.callgraph             --------------------------
	.section	.nv.callgraph,"",@"SHT_CUDA_CALLGRAPH"
	.align	4
	.sectionentsize	8
	.align		4
        /*0000*/ 	.word	0x00000000
	.align		4
        /*0004*/ 	.word	0xffffffff
	.align		4
        /*0008*/ 	.word	0x00000000
	.align		4
        /*000c*/ 	.word	0xfffffffe
	.align		4
        /*0010*/ 	.word	0x00000000
	.align		4
        /*0014*/ 	.word	0xfffffffd
	.align		4
        /*0018*/ 	.word	0x00000000
	.align		4
        /*001c*/ 	.word	0xfffffffc


//--------------------- .text.triton_poi_fused__to_copy_4 --------------------------
	.section	.text.triton_poi_fused__to_copy_4,"ax",@progbits
	.align	128
        .global         triton_poi_fused__to_copy_4
        .type           triton_poi_fused__to_copy_4,@function
        .size           triton_poi_fused__to_copy_4,(.L_x_1 - triton_poi_fused__to_copy_4)
        .other          triton_poi_fused__to_copy_4,@"STO_CUDA_ENTRY STV_DEFAULT"
triton_poi_fused__to_copy_4:
.text.triton_poi_fused__to_copy_4:
[----:B------:R-:W0:Y:S02]  /*0000*/  LDC R1, c[0x0][0x28] ;  /* 0x00000a00ff017b82 */ /* 0x000e240000000800 */
[----:B------:R-:W1:Y:S01]  /*0010*/  S2R R0, SR_TID.X ;  /* 0x0000000000007919 */ /* 0x000e620000002100 */
[----:B------:R-:W-:Y:S01]  /*0020*/  IMAD.MOV.U32 R7, RZ, RZ, 0x3f000000 ;  /* 0x3f000000ff077424 */ /* 0x000fe200078e00ff */
[----:B------:R-:W2:Y:S01]  /*0030*/  LDC.64 R2, c[0x0][0x210] ;  /* 0x00008400ff027b82 */ /* 0x000ea20000000a00 */
[----:B------:R-:W3:Y:S01]  /*0040*/  S2R R5, SR_CTAID.X ;  /* 0x0000000000057919 */ /* 0x000ee20000002500 */
[----:B-1----:R-:W-:-:S05]  /*0050*/  LOP3.LUT R0, R0, 0x7f, RZ, 0xc0, !PT ;  /* 0x0000007f00007812 */ /* 0x002fca00078ec0ff */
[----:B---3--:R-:W-:-:S04]  /*0060*/  IMAD R5, R5, 0x80, R0 ;  /* 0x0000008005057824 */ /* 0x008fc800078e0200 */
[C---:B--2---:R-:W-:Y:S01]  /*0070*/  IMAD.WIDE R2, R5.reuse, 0x8, R2 ;  /* 0x0000000805027825 */ /* 0x044fe200078e0202 */
[----:B------:R-:W-:Y:S02]  /*0080*/  I2FP.F32.S32 R0, R5 ;  /* 0x0000000500007245 */ /* 0x000fe40000201400 */
[----:B------:R-:W-:-:S03]  /*0090*/  ISETP.GE.AND P0, PT, R5, 0x80, PT ;  /* 0x000000800500780c */ /* 0x000fc60003f06270 */
[----:B------:R-:W-:-:S04]  /*00a0*/  FADD R0, R0, 0.5 ;  /* 0x3f00000000007421 */ /* 0x000fc80000000000 */
[----:B------:R-:W-:-:S05]  /*00b0*/  FFMA R0, R0, R7, -0.5 ;  /* 0xbf00000000007423 */ /* 0x000fca0000000007 */
[----:B------:R-:W-:-:S04]  /*00c0*/  FMNMX R0, RZ, R0, !PT ;  /* 0x00000000ff007209 */ /* 0x000fc80007800000 */
[----:B------:R-:W1:Y:S02]  /*00d0*/  F2I.TRUNC.NTZ R4, R0 ;  /* 0x0000000000047305 */ /* 0x000e64000020f100 */
[----:B-1----:R-:W-:Y:S01]  /*00e0*/  SHF.R.S32.HI R5, RZ, 0x1f, R4 ;  /* 0x0000001fff057819 */ /* 0x002fe20000011404 */
[----:B------:R-:W-:Y:S06]  /*00f0*/  @P0 EXIT ;  /* 0x000000000000094d */ /* 0x000fec0003800000 */
[----:B------:R-:W-:Y:S02]  /*0100*/  ULDC.64 UR4, c[0x0][0x208] ;  /* 0x0000820000047ab9 */ /* 0x000fe40000000a00 */
[----:B------:R-:W-:Y:S01]  /*0110*/  STG.E.64 desc[UR4][R2.64], R4 ;  /* 0x0000000402007986 */ /* 0x000fe2000c101b04 */
[----:B------:R-:W-:Y:S05]  /*0120*/  EXIT ;  /* 0x000000000000794d */ /* 0x000fea0003800000 */
.L_x_0:
[----:B------:R-:W-:-:S00]  /*0130*/  BRA `(.L_x_0) ;  /* 0xfffffffc00fc7947 */ /* 0x000fc0000383ffff */
[----:B------:R-:W-:-:S00]  /*0140*/  NOP ;  /* 0x0000000000007918 */ /* 0x000fc00000000000 */
        /* <DEDUP_REMOVED lines=11> */
.L_x_1:


//--------------------- .nv.constant0.triton_poi_fused__to_copy_4 --------------------------
	.section	.nv.constant0.triton_poi_fused__to_copy_4,"a",@progbits
	.sectionflags	@""
	.align	4
.nv.constant0.triton_poi_fused__to_copy_4:
	.zero		540
